	.headerflags	@"EF_CUDA_TEXMODE_UNIFIED EF_CUDA_64BIT_ADDRESS EF_CUDA_ACCELERATORS EF_CUDA_SM90 EF_CUDA_VIRTUAL_SM(EF_CUDA_SM90)"
	.elftype	@"ET_EXEC"


//--------------------- .nv.info                  --------------------------
	.section	.nv.info,"",@"SHT_CUDA_INFO"
	.align	4


	//----- nvinfo : EIATTR_REGCOUNT
	.align		4
        /*0000*/ 	.byte	0x04, 0x2f
        /*0002*/ 	.short	(.L_3 - .L_2)
	.align		4
.L_2:
        /*0004*/ 	.word	index@(triton_poi_fused__native_batch_norm_legit_no_training_relu_9)
        /*0008*/ 	.word	0x00000012


	//----- nvinfo : EIATTR_MIN_STACK_SIZE
	.align		4
.L_3:
        /*000c*/ 	.byte	0x04, 0x12
        /*000e*/ 	.short	(.L_5 - .L_4)
	.align		4
.L_4:
        /*0010*/ 	.word	index@(triton_poi_fused__native_batch_norm_legit_no_training_relu_9)
        /*0014*/ 	.word	0x00000000


	//----- nvinfo : EIATTR_FRAME_SIZE
	.align		4
.L_5:
        /*0018*/ 	.byte	0x04, 0x11
        /*001a*/ 	.short	(.L_7 - .L_6)
	.align		4
.L_6:
        /*001c*/ 	.word	index@(triton_poi_fused__native_batch_norm_legit_no_training_relu_9)
        /*0020*/ 	.word	0x00000000


	//----- nvinfo : EIATTR_MIN_STACK_SIZE
	.align		4
.L_7:
        /*0024*/ 	.byte	0x04, 0x12
        /*0026*/ 	.short	(.L_9 - .L_8)
	.align		4
.L_8:
        /*0028*/ 	.word	index@(triton_poi_fused__native_batch_norm_legit_no_training_relu_9)
        /*002c*/ 	.word	0x00000000
.L_9:


//--------------------- .nv.info.triton_poi_fused__native_batch_norm_legit_no_training_relu_9 --------------------------
	.section	.nv.info.triton_poi_fused__native_batch_norm_legit_no_training_relu_9,"",@"SHT_CUDA_INFO"
	.sectionflags	@""
	.align	4


	//----- nvinfo : EIATTR_CUDA_API_VERSION
	.align		4
        /*0000*/ 	.byte	0x04, 0x37
        /*0002*/ 	.short	(.L_11 - .L_10)
.L_10:
        /*0004*/ 	.word	0x0000007c


	//----- nvinfo : EIATTR_KPARAM_INFO
	.align		4
.L_11:
        /*0008*/ 	.byte	0x04, 0x17
        /*000a*/ 	.short	(.L_13 - .L_12)
.L_12:
        /*000c*/ 	.word	0x00000000
        /*0010*/ 	.short	0x0006
        /*0012*/ 	.short	0x0030
        /*0014*/ 	.byte	0x00, 0xf0, 0x11, 0x00


	//----- nvinfo : EIATTR_KPARAM_INFO
	.align		4
.L_13:
        /*0018*/ 	.byte	0x04, 0x17
        /*001a*/ 	.short	(.L_15 - .L_14)
.L_14:
        /*001c*/ 	.word	0x00000000
        /*0020*/ 	.short	0x0005
        /*0022*/ 	.short	0x0028
        /*0024*/ 	.byte	0x00, 0xf4, 0x21, 0x00


	//----- nvinfo : EIATTR_KPARAM_INFO
	.align		4
.L_15:
        /*0028*/ 	.byte	0x04, 0x17
        /*002a*/ 	.short	(.L_17 - .L_16)
.L_16:
        /*002c*/ 	.word	0x00000000
        /*0030*/ 	.short	0x0004
        /*0032*/ 	.short	0x0020
        /*0034*/ 	.byte	0x00, 0xf4, 0x21, 0x00


	//----- nvinfo : EIATTR_KPARAM_INFO
	.align		4
.L_17:
        /*0038*/ 	.byte	0x04, 0x17
        /*003a*/ 	.short	(.L_19 - .L_18)
.L_18:
        /*003c*/ 	.word	0x00000000
        /*0040*/ 	.short	0x0003
        /*0042*/ 	.short	0x0018
        /*0044*/ 	.byte	0x00, 0xf4, 0x21, 0x00


	//----- nvinfo : EIATTR_KPARAM_INFO
	.align		4
.L_19:
        /*0048*/ 	.byte	0x04, 0x17
        /*004a*/ 	.short	(.L_21 - .L_20)
.L_20:
        /*004c*/ 	.word	0x00000000
        /*0050*/ 	.short	0x0002
        /*0052*/ 	.short	0x0010
        /*0054*/ 	.byte	0x00, 0xf4, 0x21, 0x00


	//----- nvinfo : EIATTR_KPARAM_INFO
	.align		4
.L_21:
        /*0058*/ 	.byte	0x04, 0x17
        /*005a*/ 	.short	(.L_23 - .L_22)
.L_22:
        /*005c*/ 	.word	0x00000000
        /*0060*/ 	.short	0x0001
        /*0062*/ 	.short	0x0008
        /*0064*/ 	.byte	0x00, 0xf4, 0x21, 0x00


	//----- nvinfo : EIATTR_KPARAM_INFO
	.align		4
.L_23:
        /*0068*/ 	.byte	0x04, 0x17
        /*006a*/ 	.short	(.L_25 - .L_24)
.L_24:
        /*006c*/ 	.word	0x00000000
        /*0070*/ 	.short	0x0000
        /*0072*/ 	.short	0x0000
        /*0074*/ 	.byte	0x00, 0xf4, 0x21, 0x00


	//----- nvinfo : EIATTR_SPARSE_MMA_MASK
	.align		4
.L_25:
        /*0078*/ 	.byte	0x03, 0x50
        /*007a*/ 	.short	0x0000


	//----- nvinfo : EIATTR_MAXREG_COUNT
	.align		4
        /*007c*/ 	.byte	0x03, 0x1b
        /*007e*/ 	.short	0x00ff


	//----- nvinfo : EIATTR_EXIT_INSTR_OFFSETS
	.align		4
        /*0080*/ 	.byte	0x04, 0x1c
        /*0082*/ 	.short	(.L_27 - .L_26)


	//   ....[0]....
.L_26:
        /*0084*/ 	.word	0x000003d0


	//----- nvinfo : EIATTR_REQNTID
	.align		4
.L_27:
        /*0088*/ 	.byte	0x04, 0x10
        /*008a*/ 	.short	(.L_29 - .L_28)
.L_28:
        /*008c*/ 	.word	0x00000080
        /*0090*/ 	.word	0x00000001
        /*0094*/ 	.word	0x00000001


	//----- nvinfo : EIATTR_CBANK_PARAM_SIZE
	.align		4
.L_29:
        /*0098*/ 	.byte	0x03, 0x19
        /*009a*/ 	.short	0x0034


	//----- nvinfo : EIATTR_PARAM_CBANK
	.align		4
        /*009c*/ 	.byte	0x04, 0x0a
        /*009e*/ 	.short	(.L_31 - .L_30)
	.align		4
.L_30:
        /*00a0*/ 	.word	index@(.nv.constant0.triton_poi_fused__native_batch_norm_legit_no_training_relu_9)
        /*00a4*/ 	.short	0x0210
        /*00a6*/ 	.short	0x0034


	//----- nvinfo : EIATTR_SW_WAR
	.align		4
.L_31:
        /*00a8*/ 	.byte	0x04, 0x36
        /*00aa*/ 	.short	(.L_33 - .L_32)
.L_32:
        /*00ac*/ 	.word	0x00000008
.L_33:


//--------------------- .nv.callgraph             --------------------------
	.section	.nv.callgraph,"",@"SHT_CUDA_CALLGRAPH"
	.align	4
	.sectionentsize	8
	.align		4
        /*0000*/ 	.word	0x00000000
	.align		4
        /*0004*/ 	.word	0xffffffff
	.align		4
        /*0008*/ 	.word	0x00000000
	.align		4
        /*000c*/ 	.word	0xfffffffe
	.align		4
        /*0010*/ 	.word	0x00000000
	.align		4
        /*0014*/ 	.word	0xfffffffd
	.align		4
        /*0018*/ 	.word	0x00000000
	.align		4
        /*001c*/ 	.word	0xfffffffc


//--------------------- .nv.constant4             --------------------------
	.section	.nv.constant4,"a",@progbits
	.align	8
	.align		8
.nv.constant4:
        /*0000*/ 	.dword	_$_str
	.align		8
        /*0008*/ 	.dword	_$_str_$_2


//--------------------- .text.triton_poi_fused__native_batch_norm_legit_no_training_relu_9 --------------------------
	.section	.text.triton_poi_fused__native_batch_norm_legit_no_training_relu_9,"ax",@progbits
	.align	128
        .global         triton_poi_fused__native_batch_norm_legit_no_training_relu_9
        .type           triton_poi_fused__native_batch_norm_legit_no_training_relu_9,@function
        .size           triton_poi_fused__native_batch_norm_legit_no_training_relu_9,(.L_x_1 - triton_poi_fused__native_batch_norm_legit_no_training_relu_9)
        .other          triton_poi_fused__native_batch_norm_legit_no_training_relu_9,@"STO_CUDA_ENTRY STV_DEFAULT"
triton_poi_fused__native_batch_norm_legit_no_training_relu_9:
.text.triton_poi_fused__native_batch_norm_legit_no_training_relu_9:
[----:B------:R-:W-:Y:S01]  /*0000*/  LDC R1, c[0x0][0x28] ;  /* 0x00000a00ff017b82 */ /* 0x000fe20000000800 */
[----:B------:R-:W1:Y:S07]  /*0010*/  S2R R0, SR_TID.X ;  /* 0x0000000000007919 */ /* 0x000e6e0000002100 */
[----:B------:R-:W2:Y:S01]  /*0020*/  LDC.64 R2, c[0x0][0x220] ;  /* 0x00008800ff027b82 */ /* 0x000ea20000000a00 */
[----:B------:R-:W-:Y:S01]  /*0030*/  ULDC.64 UR4, c[0x0][0x208] ;  /* 0x0000820000047ab9 */ /* 0x000fe20000000a00 */
[----:B------:R-:W3:Y:S06]  /*0040*/  S2R R7, SR_CTAID.X ;  /* 0x0000000000077919 */ /* 0x000eec0000002500 */
[----:B------:R-:W4:Y:S08]  /*0050*/  LDC.64 R8, c[0x0][0x228] ;  /* 0x00008a00ff087b82 */ /* 0x000f300000000a00 */
[----:B------:R-:W5:Y:S01]  /*0060*/  LDC.64 R10, c[0x0][0x230] ;  /* 0x00008c00ff0a7b82 */ /* 0x000f620000000a00 */
[----:B-1----:R-:W-:-:S02]  /*0070*/  SHF.L.U32 R0, R0, 0x1, RZ ;  /* 0x0000000100007819 */ /* 0x002fc400000006ff */
[----:B---3--:R-:W-:Y:S02]  /*0080*/  SHF.R.S32.HI R5, RZ, 0x17, R7 ;  /* 0x00000017ff057819 */ /* 0x008fe40000011407 */
[----:B------:R-:W-:Y:S02]  /*0090*/  LOP3.LUT R0, R0, 0xfe, RZ, 0xc0, !PT ;  /* 0x000000fe00007812 */ /* 0x000fe400078ec0ff */
[----:B------:R-:W-:Y:S02]  /*00a0*/  SGXT R5, R5, 0x1 ;  /* 0x000000010505781a */ /* 0x000fe40000000200 */
[----:B------:R-:W-:Y:S02]  /*00b0*/  LEA R0, R7, R0, 0x8 ;  /* 0x0000000007007211 */ /* 0x000fe400078e40ff */
[----:B------:R-:W1:Y:S02]  /*00c0*/  LDC.64 R6, c[0x0][0x218] ;  /* 0x00008600ff067b82 */ /* 0x000e640000000a00 */
[----:B------:R-:W-:-:S04]  /*00d0*/  LEA.HI R5, R5, R0, RZ, 0x9 ;  /* 0x0000000005057211 */ /* 0x000fc800078f48ff */
[----:B------:R-:W-:-:S04]  /*00e0*/  LOP3.LUT R5, R5, 0xfffffe00, RZ, 0xc0, !PT ;  /* 0xfffffe0005057812 */ /* 0x000fc800078ec0ff */
[----:B------:R-:W-:Y:S02]  /*00f0*/  IADD3 R13, R0, -R5, RZ ;  /* 0x80000005000d7210 */ /* 0x000fe40007ffe0ff */
[----:B------:R-:W3:Y:S03]  /*0100*/  LDC.64 R4, c[0x0][0x210] ;  /* 0x00008400ff047b82 */ /* 0x000ee60000000a00 */
[----:B--2---:R-:W-:-:S06]  /*0110*/  IMAD.WIDE R2, R13, 0x4, R2 ;  /* 0x000000040d027825 */ /* 0x004fcc00078e0202 */
[----:B------:R-:W2:Y:S01]  /*0120*/  LDG.E.EL.64 R2, desc[UR4][R2.64] ;  /* 0x0000000402027981 */ /* 0x000ea2000c2e1b00 */
[----:B-1----:R-:W-:-:S04]  /*0130*/  IMAD.WIDE R6, R13, 0x4, R6 ;  /* 0x000000040d067825 */ /* 0x002fc800078e0206 */
[C---:B----4-:R-:W-:Y:S02]  /*0140*/  IMAD.WIDE R8, R13.reuse, 0x4, R8 ;  /* 0x000000040d087825 */ /* 0x050fe400078e0208 */
[----:B------:R-:W4:Y:S02]  /*0150*/  LDG.E.EL.64 R6, desc[UR4][R6.64] ;  /* 0x0000000406067981 */ /* 0x000f24000c2e1b00 */
[----:B-----5:R-:W-:Y:S02]  /*0160*/  IMAD.WIDE R10, R13, 0x4, R10 ;  /* 0x000000040d0a7825 */ /* 0x020fe400078e020a */
[----:B------:R-:W5:Y:S02]  /*0170*/  LDG.E.EL.64 R8, desc[UR4][R8.64] ;  /* 0x0000000408087981 */ /* 0x000f64000c2e1b00 */
[----:B---3--:R-:W-:Y:S02]  /*0180*/  IMAD.WIDE R4, R0, 0x4, R4 ;  /* 0x0000000400047825 */ /* 0x008fe400078e0204 */
[----:B------:R-:W5:Y:S04]  /*0190*/  LDG.E.EL.64 R10, desc[UR4][R10.64] ;  /* 0x000000040a0a7981 */ /* 0x000f68000c2e1b00 */
[----:B------:R-:W4:Y:S01]  /*01a0*/  LDG.E.64 R4, desc[UR4][R4.64] ;  /* 0x0000000404047981 */ /* 0x000f22000c1e1b00 */
[----:B------:R-:W-:Y:S01]  /*01b0*/  HFMA2.MMA R14, -RZ, RZ, 1.625, 0 ;  /* 0x3e800000ff0e7435 */ /* 0x000fe200000001ff */
[----:B--2---:R-:W-:Y:S01]  /*01c0*/  FADD R2, R2, 9.9999997473787516356e-06 ;  /* 0x3727c5ac02027421 */ /* 0x004fe20000000000 */
[----:B------:R-:W-:-:S03]  /*01d0*/  FADD R3, R3, 9.9999997473787516356e-06 ;  /* 0x3727c5ac03037421 */ /* 0x000fc60000000000 */
[----:B------:R-:W1:Y:S08]  /*01e0*/  MUFU.SQRT R12, R2 ;  /* 0x00000002000c7308 */ /* 0x000e700000002000 */
[----:B------:R2:W3:Y:S01]  /*01f0*/  MUFU.SQRT R13, R3 ;  /* 0x00000003000d7308 */ /* 0x0004e20000002000 */
[C---:B-1----:R-:W-:Y:S02]  /*0200*/  FSETP.GT.AND P0, PT, R12.reuse, 8.50705917302346158658e+37, PT ;  /* 0x7e8000000c00780b */ /* 0x042fe40003f04000 */
[----:B------:R-:W-:Y:S01]  /*0210*/  FSETP.GEU.AND P2, PT, R12, 1.175494350822287508e-38, PT ;  /* 0x008000000c00780b */ /* 0x000fe20003f4e000 */
[----:B--2---:R-:W1:Y:S01]  /*0220*/  LDC.64 R2, c[0x0][0x238] ;  /* 0x00008e00ff027b82 */ /* 0x004e620000000a00 */
[----:B---3--:R-:W-:-:S02]  /*0230*/  FSETP.GT.AND P1, PT, R13, 8.50705917302346158658e+37, PT ;  /* 0x7e8000000d00780b */ /* 0x008fc40003f24000 */
[----:B------:R-:W-:-:S07]  /*0240*/  FSETP.GEU.AND P3, PT, R13, 1.175494350822287508e-38, PT ;  /* 0x008000000d00780b */ /* 0x000fce0003f6e000 */
[----:B------:R-:W-:-:S04]  /*0250*/  @P0 FMUL R12, R12, 0.25 ;  /* 0x3e8000000c0c0820 */ /* 0x000fc80000400000 */
[----:B------:R-:W-:Y:S01]  /*0260*/  @!P2 FMUL R12, R12, 16777216 ;  /* 0x4b8000000c0ca820 */ /* 0x000fe20000400000 */
[----:B------:R-:W-:-:S04]  /*0270*/  @P1 FMUL R13, R13, 0.25 ;  /* 0x3e8000000d0d1820 */ /* 0x000fc80000400000 */
[----:B------:R-:W-:Y:S01]  /*0280*/  @!P3 FMUL R13, R13, 16777216 ;  /* 0x4b8000000d0db820 */ /* 0x000fe20000400000 */
[----:B------:R-:W2:Y:S01]  /*0290*/  MUFU.RCP R12, R12 ;  /* 0x0000000c000c7308 */ /* 0x000ea20000001000 */
[----:B------:R-:W-:-:S07]  /*02a0*/  FSEL R15, R14, 1, P0 ;  /* 0x3f8000000e0f7808 */ /* 0x000fce0000000000 */
[----:B------:R-:W3:Y:S01]  /*02b0*/  MUFU.RCP R13, R13 ;  /* 0x0000000d000d7308 */ /* 0x000ee20000001000 */
[----:B------:R-:W-:Y:S01]  /*02c0*/  FSEL R14, R14, 1, P1 ;  /* 0x3f8000000e0e7808 */ /* 0x000fe20000800000 */
[----:B------:R-:W-:-:S04]  /*02d0*/  @!P2 FMUL R15, R15, 16777216 ;  /* 0x4b8000000f0fa820 */ /* 0x000fc80000400000 */
[----:B------:R-:W-:Y:S01]  /*02e0*/  @!P3 FMUL R14, R14, 16777216 ;  /* 0x4b8000000e0eb820 */ /* 0x000fe20000400000 */
[----:B----4-:R-:W-:Y:S01]  /*02f0*/  FADD R5, R5, -R7 ;  /* 0x8000000705057221 */ /* 0x010fe20000000000 */
[----:B------:R-:W-:Y:S01]  /*0300*/  FADD R4, R4, -R6 ;  /* 0x8000000604047221 */ /* 0x000fe20000000000 */
[----:B--2---:R-:W-:Y:S01]  /*0310*/  FMUL R15, R12, R15 ;  /* 0x0000000f0c0f7220 */ /* 0x004fe20000400000 */
[----:B---3--:R-:W-:-:S03]  /*0320*/  FMUL R14, R13, R14 ;  /* 0x0000000e0d0e7220 */ /* 0x008fc60000400000 */
[----:B------:R-:W-:Y:S01]  /*0330*/  FMUL R15, R4, R15 ;  /* 0x0000000f040f7220 */ /* 0x000fe20000400000 */
[----:B------:R-:W-:-:S03]  /*0340*/  FMUL R14, R5, R14 ;  /* 0x0000000e050e7220 */ /* 0x000fc60000400000 */
[----:B-----5:R-:W-:Y:S01]  /*0350*/  FFMA R8, R8, R15, R10 ;  /* 0x0000000f08087223 */ /* 0x020fe2000000000a */
[----:B------:R-:W-:-:S04]  /*0360*/  FFMA R9, R9, R14, R11 ;  /* 0x0000000e09097223 */ /* 0x000fc8000000000b */
[----:B------:R-:W-:Y:S02]  /*0370*/  FSETP.GEU.AND P0, PT, R8, RZ, PT ;  /* 0x000000ff0800720b */ /* 0x000fe40003f0e000 */
[C---:B------:R-:W-:Y:S01]  /*0380*/  FSETP.GEU.AND P1, PT, R9.reuse, RZ, PT ;  /* 0x000000ff0900720b */ /* 0x040fe20003f2e000 */
[----:B-1----:R-:W-:Y:S01]  /*0390*/  IMAD.WIDE R2, R0, 0x4, R2 ;  /* 0x0000000400027825 */ /* 0x002fe200078e0202 */
[----:B------:R-:W-:Y:S02]  /*03a0*/  FSEL R8, R8, RZ, P0 ;  /* 0x000000ff08087208 */ /* 0x000fe40000000000 */
[----:B------:R-:W-:-:S05]  /*03b0*/  FSEL R9, R9, RZ, P1 ;  /* 0x000000ff09097208 */ /* 0x000fca0000800000 */
[----:B------:R-:W-:Y:S01]  /*03c0*/  STG.E.64 desc[UR4][R2.64], R8 ;  /* 0x0000000802007986 */ /* 0x000fe2000c101b04 */
[----:B------:R-:W-:Y:S05]  /*03d0*/  EXIT ;  /* 0x000000000000794d */ /* 0x000fea0003800000 */
.L_x_0:
[----:B------:R-:W-:-:S00]  /*03e0*/  BRA `(.L_x_0) ;  /* 0xfffffffc00fc7947 */ /* 0x000fc0000383ffff */
[----:B------:R-:W-:-:S00]  /*03f0*/  NOP ;  /* 0x0000000000007918 */ /* 0x000fc00000000000 */
        /* <DEDUP_REMOVED lines=8> */
.L_x_1:


//--------------------- .nv.global.init           --------------------------
	.section	.nv.global.init,"aw",@progbits
.nv.global.init:
	.type		_$_str,@object
	.size		_$_str,(_$_str_$_2 - _$_str)
_$_str:
        /*0000*/ 	.byte	0x5f, 0x5f, 0x43, 0x55, 0x44, 0x41, 0x5f, 0x46, 0x54, 0x5a, 0x00
	.type		_$_str_$_2,@object
	.size		_$_str_$_2,(.L_1 - _$_str_$_2)
_$_str_$_2:
        /*000b*/ 	.byte	0x5f, 0x5f, 0x43, 0x55, 0x44, 0x41, 0x5f, 0x50, 0x52, 0x45, 0x43, 0x5f, 0x53, 0x51, 0x52, 0x54
        /*001b*/ 	.byte	0x00
.L_1:


//--------------------- .nv.constant0.triton_poi_fused__native_batch_norm_legit_no_training_relu_9 --------------------------
	.section	.nv.constant0.triton_poi_fused__native_batch_norm_legit_no_training_relu_9,"a",@progbits
	.sectionflags	@""
	.align	4
.nv.constant0.triton_poi_fused__native_batch_norm_legit_no_training_relu_9:
	.zero		580
